//
// Generated by NVIDIA NVVM Compiler
//
// Compiler Build ID: CL-36424714
// Cuda compilation tools, release 13.0, V13.0.88
// Based on NVVM 20.0.0
//

.version 9.0
.target sm_100
.address_size 64

	// .globl	_Z7mat_mulPfS_S_i

.visible .entry _Z7mat_mulPfS_S_i(
	.param .u64 .ptr .align 1 _Z7mat_mulPfS_S_i_param_0,
	.param .u64 .ptr .align 1 _Z7mat_mulPfS_S_i_param_1,
	.param .u64 .ptr .align 1 _Z7mat_mulPfS_S_i_param_2,
	.param .u32 _Z7mat_mulPfS_S_i_param_3
)
{
	.reg .pred 	%p<2>;
	.reg .b32 	%r<9>;
	.reg .b32 	%f<13>;
	.reg .b64 	%rd<13>;

	ld.param.u64 	%rd1, [_Z7mat_mulPfS_S_i_param_0];
	ld.param.u64 	%rd2, [_Z7mat_mulPfS_S_i_param_1];
	ld.param.u64 	%rd3, [_Z7mat_mulPfS_S_i_param_2];
	ld.param.u32 	%r3, [_Z7mat_mulPfS_S_i_param_3];
	mov.u32 	%r4, %ntid.x;
	mov.u32 	%r5, %ctaid.x;
	mov.u32 	%r6, %tid.x;
	mad.lo.s32 	%r1, %r4, %r5, %r6;
	mov.b32 	%r7, 1;
	shl.b32 	%r2, %r7, %r3;
	and.b32  	%r8, %r2, %r1;
	setp.ne.s32 	%p1, %r8, 0;
	@%p1 bra 	$L__BB0_2;
	cvta.to.global.u64 	%rd4, %rd1;
	cvta.to.global.u64 	%rd5, %rd2;
	cvta.to.global.u64 	%rd6, %rd3;
	ld.global.f32 	%f1, [%rd4];
	mul.wide.s32 	%rd7, %r1, 4;
	add.s64 	%rd8, %rd5, %rd7;
	ld.global.f32 	%f2, [%rd8];
	ld.global.f32 	%f3, [%rd4+4];
	mul.wide.s32 	%rd9, %r2, 4;
	add.s64 	%rd10, %rd8, %rd9;
	ld.global.f32 	%f4, [%rd10];
	mul.f32 	%f5, %f3, %f4;
	fma.rn.f32 	%f6, %f1, %f2, %f5;
	add.s64 	%rd11, %rd6, %rd7;
	st.global.f32 	[%rd11], %f6;
	ld.global.f32 	%f7, [%rd4+8];
	ld.global.f32 	%f8, [%rd8];
	ld.global.f32 	%f9, [%rd4+12];
	ld.global.f32 	%f10, [%rd10];
	mul.f32 	%f11, %f9, %f10;
	fma.rn.f32 	%f12, %f7, %f8, %f11;
	add.s64 	%rd12, %rd11, %rd9;
	st.global.f32 	[%rd12], %f12;
$L__BB0_2:
	ret;

}


// ===== COMPILED SASS (sm_100) =====

	.target	sm_100

	.elftype	@"ET_EXEC"


//--------------------- .note.nv.tkinfo           --------------------------
	.section	.note.nv.tkinfo,"",@"SHT_NOTE"
	.sectionflags	@"SHF_NOTE_NV_TKINFO"
	.tkinfo
        /*0018*/ 	.word	0x00000002
        /*0030*/ 	.string	""
        /*0030*/ 	.string	"ptxas"
        /*0030*/ 	.string	"Cuda compilation tools, release 13.0, V13.0.88"
        /*0030*/ 	.string	"Build cuda_13.0.r13.0/compiler.36424714_0"
        /*0030*/ 	.string	"-arch sm_100 -m 64 "



//--------------------- .note.nv.cuinfo           --------------------------
	.section	.note.nv.cuinfo,"",@"SHT_NOTE"
	.sectionflags	@"SHF_NOTE_NV_CUINFO"
        /*0018*/ 	.short	0x0002
        /*001a*/ 	.short	0x0064
        /*001c*/ 	.short	0x0082
	.zero		2


//--------------------- .nv.info                  --------------------------
	.section	.nv.info,"",@"SHT_CUDA_INFO"
	.align	4


	//----- nvinfo : EIATTR_REGCOUNT
	.align		4
        /*0000*/ 	.byte	0x04, 0x2f
        /*0002*/ 	.short	(.L_1 - .L_0)
	.align		4
.L_0:
        /*0004*/ 	.word	index@(_Z7mat_mulPfS_S_i)
        /*0008*/ 	.word	0x00000016


	//----- nvinfo : EIATTR_FRAME_SIZE
	.align		4
.L_1:
        /*000c*/ 	.byte	0x04, 0x11
        /*000e*/ 	.short	(.L_3 - .L_2)
	.align		4
.L_2:
        /*0010*/ 	.word	index@(_Z7mat_mulPfS_S_i)
        /*0014*/ 	.word	0x00000000


	//----- nvinfo : EIATTR_MIN_STACK_SIZE
	.align		4
.L_3:
        /*0018*/ 	.byte	0x04, 0x12
        /*001a*/ 	.short	(.L_5 - .L_4)
	.align		4
.L_4:
        /*001c*/ 	.word	index@(_Z7mat_mulPfS_S_i)
        /*0020*/ 	.word	0x00000000
.L_5:


//--------------------- .nv.compat                --------------------------
	.section	.nv.compat,"",@"SHT_CUDA_COMPAT_INFO"
	.align	4
        /*0000*/ 	.byte	0x02, 0x09, 0x00, 0x00, 0x02, 0x02, 0x01, 0x00, 0x02, 0x05, 0x05, 0x00, 0x03, 0x07, 0x01, 0x01
        /*0010*/ 	.byte	0x02, 0x03, 0x00, 0x00, 0x02, 0x06, 0x01, 0x00, 0x04, 0x0b, 0x08, 0x00, 0x09, 0x00, 0x00, 0x00
        /*0020*/ 	.byte	0x00, 0x00, 0x00, 0x00


//--------------------- .nv.info._Z7mat_mulPfS_S_i --------------------------
	.section	.nv.info._Z7mat_mulPfS_S_i,"",@"SHT_CUDA_INFO"
	.sectionflags	@""
	.align	4


	//----- nvinfo : EIATTR_CUDA_API_VERSION
	.align		4
        /*0000*/ 	.byte	0x04, 0x37
        /*0002*/ 	.short	(.L_7 - .L_6)
.L_6:
        /*0004*/ 	.word	0x00000082


	//----- nvinfo : EIATTR_KPARAM_INFO
	.align		4
.L_7:
        /*0008*/ 	.byte	0x04, 0x17
        /*000a*/ 	.short	(.L_9 - .L_8)
.L_8:
        /*000c*/ 	.word	0x00000000
        /*0010*/ 	.short	0x0003
        /*0012*/ 	.short	0x0018
        /*0014*/ 	.byte	0x00, 0xf0, 0x11, 0x00


	//----- nvinfo : EIATTR_KPARAM_INFO
	.align		4
.L_9:
        /*0018*/ 	.byte	0x04, 0x17
        /*001a*/ 	.short	(.L_11 - .L_10)
.L_10:
        /*001c*/ 	.word	0x00000000
        /*0020*/ 	.short	0x0002
        /*0022*/ 	.short	0x0010
        /*0024*/ 	.byte	0x00, 0xf5, 0x21, 0x00


	//----- nvinfo : EIATTR_KPARAM_INFO
	.align		4
.L_11:
        /*0028*/ 	.byte	0x04, 0x17
        /*002a*/ 	.short	(.L_13 - .L_12)
.L_12:
        /*002c*/ 	.word	0x00000000
        /*0030*/ 	.short	0x0001
        /*0032*/ 	.short	0x0008
        /*0034*/ 	.byte	0x00, 0xf5, 0x21, 0x00


	//----- nvinfo : EIATTR_KPARAM_INFO
	.align		4
.L_13:
        /*0038*/ 	.byte	0x04, 0x17
        /*003a*/ 	.short	(.L_15 - .L_14)
.L_14:
        /*003c*/ 	.word	0x00000000
        /*0040*/ 	.short	0x0000
        /*0042*/ 	.short	0x0000
        /*0044*/ 	.byte	0x00, 0xf5, 0x21, 0x00


	//----- nvinfo : EIATTR_SPARSE_MMA_MASK
	.align		4
.L_15:
        /*0048*/ 	.byte	0x03, 0x50
        /*004a*/ 	.short	0x0000


	//----- nvinfo : EIATTR_MAXREG_COUNT
	.align		4
        /*004c*/ 	.byte	0x03, 0x1b
        /*004e*/ 	.short	0x00ff


	//----- nvinfo : EIATTR_MERCURY_ISA_VERSION
	.align		4
        /*0050*/ 	.byte	0x03, 0x5f
        /*0052*/ 	.short	0x0101


	//----- nvinfo : EIATTR_VRC_CTA_INIT_COUNT
	.align		4
        /*0054*/ 	.byte	0x02, 0x4a
	.zero		1
	.zero		1


	//----- nvinfo : EIATTR_EXIT_INSTR_OFFSETS
	.align		4
        /*0058*/ 	.byte	0x04, 0x1c
        /*005a*/ 	.short	(.L_17 - .L_16)


	//   ....[0]....
.L_16:
        /*005c*/ 	.word	0x00000090


	//   ....[1]....
        /*0060*/ 	.word	0x00000200


	//----- nvinfo : EIATTR_CBANK_PARAM_SIZE
	.align		4
.L_17:
        /*0064*/ 	.byte	0x03, 0x19
        /*0066*/ 	.short	0x001c


	//----- nvinfo : EIATTR_PARAM_CBANK
	.align		4
        /*0068*/ 	.byte	0x04, 0x0a
        /*006a*/ 	.short	(.L_19 - .L_18)
	.align		4
.L_18:
        /*006c*/ 	.word	index@(.nv.constant0._Z7mat_mulPfS_S_i)
        /*0070*/ 	.short	0x0380
        /*0072*/ 	.short	0x001c


	//----- nvinfo : EIATTR_SW_WAR
	.align		4
.L_19:
        /*0074*/ 	.byte	0x04, 0x36
        /*0076*/ 	.short	(.L_21 - .L_20)
.L_20:
        /*0078*/ 	.word	0x00000008
.L_21:


//--------------------- .nv.callgraph             --------------------------
	.section	.nv.callgraph,"",@"SHT_CUDA_CALLGRAPH"
	.align	4
	.sectionentsize	8
	.align		4
        /*0000*/ 	.word	0x00000000
	.align		4
        /*0004*/ 	.word	0xffffffff
	.align		4
        /*0008*/ 	.word	0x00000000
	.align		4
        /*000c*/ 	.word	0xfffffffe
	.align		4
        /*0010*/ 	.word	0x00000000
	.align		4
        /*0014*/ 	.word	0xfffffffd
	.align		4
        /*0018*/ 	.word	0x00000000
	.align		4
        /*001c*/ 	.word	0xfffffffc


//--------------------- .text._Z7mat_mulPfS_S_i   --------------------------
	.section	.text._Z7mat_mulPfS_S_i,"ax",@progbits
	.align	128
        .global         _Z7mat_mulPfS_S_i
        .type           _Z7mat_mulPfS_S_i,@function
        .size           _Z7mat_mulPfS_S_i,(.L_x_1 - _Z7mat_mulPfS_S_i)
        .other          _Z7mat_mulPfS_S_i,@"STO_CUDA_ENTRY STV_DEFAULT"
_Z7mat_mulPfS_S_i:
.text._Z7mat_mulPfS_S_i:
[----:B------:R-:W-:Y:S01]  /*0000*/  LDC R1, c[0x0][0x37c] ;  /* 0x0000df00ff017b82 */ /* 0x000fe20000000800 */
[----:B------:R-:W0:Y:S01]  /*0010*/  S2R R11, SR_CTAID.X ;  /* 0x00000000000b7919 */ /* 0x000e220000002500 */
[----:B------:R-:W0:Y:S01]  /*0020*/  LDCU UR4, c[0x0][0x360] ;  /* 0x00006c00ff0477ac */ /* 0x000e220008000800 */
[----:B------:R-:W-:Y:S01]  /*0030*/  HFMA2 R13, -RZ, RZ, 0, 5.9604644775390625e-08 ;  /* 0x00000001ff0d7431 */ /* 0x000fe200000001ff */
[----:B------:R-:W0:Y:S01]  /*0040*/  S2R R0, SR_TID.X ;  /* 0x0000000000007919 */ /* 0x000e220000002100 */
[----:B------:R-:W1:Y:S03]  /*0050*/  LDCU UR5, c[0x0][0x398] ;  /* 0x00007300ff0577ac */ /* 0x000e660008000800 */
[----:B-1----:R-:W-:Y:S01]  /*0060*/  SHF.L.U32 R13, R13, UR5, RZ ;  /* 0x000000050d0d7c19 */ /* 0x002fe200080006ff */
[----:B0-----:R-:W-:-:S05]  /*0070*/  IMAD R11, R11, UR4, R0 ;  /* 0x000000040b0b7c24 */ /* 0x001fca000f8e0200 */
[----:B------:R-:W-:-:S13]  /*0080*/  LOP3.LUT P0, RZ, R13, R11, RZ, 0xc0, !PT ;  /* 0x0000000b0dff7212 */ /* 0x000fda000780c0ff */
[----:B------:R-:W-:Y:S05]  /*0090*/  @P0 EXIT ;  /* 0x000000000000094d */ /* 0x000fea0003800000 */
[----:B------:R-:W0:Y:S01]  /*00a0*/  LDC.64 R4, c[0x0][0x388] ;  /* 0x0000e200ff047b82 */ /* 0x000e220000000a00 */
[----:B------:R-:W1:Y:S07]  /*00b0*/  LDCU.64 UR4, c[0x0][0x358] ;  /* 0x00006b00ff0477ac */ /* 0x000e6e0008000a00 */
[----:B------:R-:W2:Y:S08]  /*00c0*/  LDC.64 R2, c[0x0][0x380] ;  /* 0x0000e000ff027b82 */ /* 0x000eb00000000a00 */
[----:B------:R-:W3:Y:S01]  /*00d0*/  LDC.64 R8, c[0x0][0x390] ;  /* 0x0000e400ff087b82 */ /* 0x000ee20000000a00 */
[----:B0-----:R-:W-:-:S05]  /*00e0*/  IMAD.WIDE R4, R11, 0x4, R4 ;  /* 0x000000040b047825 */ /* 0x001fca00078e0204 */
[----:B-1----:R-:W4:Y:S01]  /*00f0*/  LDG.E R15, desc[UR4][R4.64] ;  /* 0x00000004040f7981 */ /* 0x002f22000c1e1900 */
[----:B------:R-:W-:-:S03]  /*0100*/  IMAD.WIDE R6, R13, 0x4, R4 ;  /* 0x000000040d067825 */ /* 0x000fc600078e0204 */
[----:B--2---:R-:W2:Y:S04]  /*0110*/  LDG.E R10, desc[UR4][R2.64+0x4] ;  /* 0x00000404020a7981 */ /* 0x004ea8000c1e1900 */
[----:B------:R-:W2:Y:S04]  /*0120*/  LDG.E R17, desc[UR4][R6.64] ;  /* 0x0000000406117981 */ /* 0x000ea8000c1e1900 */
[----:B------:R-:W4:Y:S01]  /*0130*/  LDG.E R0, desc[UR4][R2.64] ;  /* 0x0000000402007981 */ /* 0x000f22000c1e1900 */
[----:B---3--:R-:W-:-:S04]  /*0140*/  IMAD.WIDE R8, R11, 0x4, R8 ;  /* 0x000000040b087825 */ /* 0x008fc800078e0208 */
[----:B--2---:R-:W-:-:S04]  /*0150*/  FMUL R17, R10, R17 ;  /* 0x000000110a117220 */ /* 0x004fc80000400000 */
[----:B----4-:R-:W-:-:S05]  /*0160*/  FFMA R15, R0, R15, R17 ;  /* 0x0000000f000f7223 */ /* 0x010fca0000000011 */
[----:B------:R-:W-:Y:S04]  /*0170*/  STG.E desc[UR4][R8.64], R15 ;  /* 0x0000000f08007986 */ /* 0x000fe8000c101904 */
[----:B------:R-:W2:Y:S04]  /*0180*/  LDG.E R11, desc[UR4][R6.64] ;  /* 0x00000004060b7981 */ /* 0x000ea8000c1e1900 */
[----:B------:R-:W2:Y:S04]  /*0190*/  LDG.E R10, desc[UR4][R2.64+0xc] ;  /* 0x00000c04020a7981 */ /* 0x000ea8000c1e1900 */
[----:B------:R-:W3:Y:S04]  /*01a0*/  LDG.E R17, desc[UR4][R4.64] ;  /* 0x0000000404117981 */ /* 0x000ee8000c1e1900 */
[----:B------:R-:W3:Y:S01]  /*01b0*/  LDG.E R0, desc[UR4][R2.64+0x8] ;  /* 0x0000080402007981 */ /* 0x000ee2000c1e1900 */
[----:B--2---:R-:W-:Y:S01]  /*01c0*/  FMUL R19, R10, R11 ;  /* 0x0000000b0a137220 */ /* 0x004fe20000400000 */
[----:B------:R-:W-:-:S04]  /*01d0*/  IMAD.WIDE R10, R13, 0x4, R8 ;  /* 0x000000040d0a7825 */ /* 0x000fc800078e0208 */
[----:B---3--:R-:W-:-:S05]  /*01e0*/  FFMA R17, R0, R17, R19 ;  /* 0x0000001100117223 */ /* 0x008fca0000000013 */
[----:B------:R-:W-:Y:S01]  /*01f0*/  STG.E desc[UR4][R10.64], R17 ;  /* 0x000000110a007986 */ /* 0x000fe2000c101904 */
[----:B------:R-:W-:Y:S05]  /*0200*/  EXIT ;  /* 0x000000000000794d */ /* 0x000fea0003800000 */
.L_x_0:
[----:B------:R-:W-:-:S00]  /*0210*/  BRA `(.L_x_0) ;  /* 0xfffffffc00fc7947 */ /* 0x000fc0000383ffff */
[----:B------:R-:W-:-:S00]  /*0220*/  NOP ;  /* 0x0000000000007918 */ /* 0x000fc00000000000 */
        /* <DEDUP_REMOVED lines=13> */
.L_x_1:


//--------------------- .nv.shared.reserved.0     --------------------------
	.section	.nv.shared.reserved.0,"aw",@nobits
	.weak		__nv_reservedSMEM_offset_0_alias
	.size		__nv_reservedSMEM_offset_0_alias, 0, 64
	.other		__nv_reservedSMEM_offset_0_alias,@"STO_CUDA_RESERVED_SHARED STV_DEFAULT"
__nv_reservedSMEM_offset_0_alias:
	.zero		0
	.zero		64


//--------------------- .nv.constant0._Z7mat_mulPfS_S_i --------------------------
	.section	.nv.constant0._Z7mat_mulPfS_S_i,"a",@progbits
	.sectionflags	@""
	.align	4
.nv.constant0._Z7mat_mulPfS_S_i:
	.zero		924


//--------------------- SYMBOLS --------------------------

	.type		.nv.reservedSmem.offset0,@object
	.size		.nv.reservedSmem.offset0,0x4
